//
// Generated by NVIDIA NVVM Compiler
//
// Compiler Build ID: CL-36424714
// Cuda compilation tools, release 13.0, V13.0.88
// Based on NVVM 20.0.0
//

.version 9.0
.target sm_100
.address_size 64

	// .globl	_Z9reduceSumPiPyi
// _ZZ9reduceSumPiPyiE6shared has been demoted

.visible .entry _Z9reduceSumPiPyi(
	.param .u64 .ptr .align 1 _Z9reduceSumPiPyi_param_0,
	.param .u64 .ptr .align 1 _Z9reduceSumPiPyi_param_1,
	.param .u32 _Z9reduceSumPiPyi_param_2
)
{
	.reg .pred 	%p<16>;
	.reg .b32 	%r<42>;
	.reg .b64 	%rd<9>;
	// demoted variable
	.shared .align 4 .b8 _ZZ9reduceSumPiPyiE6shared[1024];
	ld.param.u64 	%rd1, [_Z9reduceSumPiPyi_param_0];
	ld.param.u64 	%rd2, [_Z9reduceSumPiPyi_param_1];
	ld.param.u32 	%r12, [_Z9reduceSumPiPyi_param_2];
	mov.u32 	%r13, %ctaid.x;
	mov.u32 	%r1, %ntid.x;
	mov.u32 	%r2, %tid.x;
	mad.lo.s32 	%r3, %r13, %r1, %r2;
	setp.ge.s32 	%p1, %r3, %r12;
	mov.b32 	%r40, 0;
	@%p1 bra 	$L__BB0_2;
	cvta.to.global.u64 	%rd3, %rd1;
	mul.wide.s32 	%rd4, %r3, 4;
	add.s64 	%rd5, %rd3, %rd4;
	ld.global.u32 	%r40, [%rd5];
$L__BB0_2:
	shfl.sync.down.b32	%r14|%p2, %r40, 16, 31, -1;
	add.s32 	%r15, %r14, %r40;
	shfl.sync.down.b32	%r16|%p3, %r15, 8, 31, -1;
	add.s32 	%r17, %r16, %r15;
	shfl.sync.down.b32	%r18|%p4, %r17, 4, 31, -1;
	add.s32 	%r19, %r18, %r17;
	shfl.sync.down.b32	%r20|%p5, %r19, 2, 31, -1;
	add.s32 	%r21, %r20, %r19;
	shfl.sync.down.b32	%r22|%p6, %r21, 1, 31, -1;
	add.s32 	%r6, %r22, %r21;
	and.b32  	%r7, %r2, 31;
	setp.ne.s32 	%p7, %r7, 0;
	@%p7 bra 	$L__BB0_4;
	shr.u32 	%r23, %r2, 3;
	mov.u32 	%r24, _ZZ9reduceSumPiPyiE6shared;
	add.s32 	%r25, %r24, %r23;
	st.shared.u32 	[%r25], %r6;
$L__BB0_4:
	bar.sync 	0;
	setp.gt.u32 	%p8, %r2, 31;
	@%p8 bra 	$L__BB0_9;
	shr.u32 	%r27, %r1, 5;
	setp.ge.u32 	%p9, %r7, %r27;
	mov.b32 	%r41, 0;
	@%p9 bra 	$L__BB0_7;
	shl.b32 	%r28, %r7, 2;
	mov.u32 	%r29, _ZZ9reduceSumPiPyiE6shared;
	add.s32 	%r30, %r29, %r28;
	ld.shared.u32 	%r41, [%r30];
$L__BB0_7:
	shfl.sync.down.b32	%r31|%p10, %r41, 16, 31, -1;
	add.s32 	%r32, %r31, %r41;
	shfl.sync.down.b32	%r33|%p11, %r32, 8, 31, -1;
	add.s32 	%r34, %r33, %r32;
	shfl.sync.down.b32	%r35|%p12, %r34, 4, 31, -1;
	add.s32 	%r36, %r35, %r34;
	shfl.sync.down.b32	%r37|%p13, %r36, 2, 31, -1;
	add.s32 	%r38, %r37, %r36;
	shfl.sync.down.b32	%r39|%p14, %r38, 1, 31, -1;
	add.s32 	%r10, %r39, %r38;
	setp.ne.s32 	%p15, %r2, 0;
	@%p15 bra 	$L__BB0_9;
	cvt.s64.s32 	%rd6, %r10;
	cvta.to.global.u64 	%rd7, %rd2;
	atom.global.add.u64 	%rd8, [%rd7], %rd6;
$L__BB0_9:
	ret;

}


// ===== COMPILED SASS (sm_100) =====

	.target	sm_100

	.elftype	@"ET_EXEC"


//--------------------- .note.nv.tkinfo           --------------------------
	.section	.note.nv.tkinfo,"",@"SHT_NOTE"
	.sectionflags	@"SHF_NOTE_NV_TKINFO"
	.tkinfo
        /*0018*/ 	.word	0x00000002
        /*0030*/ 	.string	""
        /*0030*/ 	.string	"ptxas"
        /*0030*/ 	.string	"Cuda compilation tools, release 13.0, V13.0.88"
        /*0030*/ 	.string	"Build cuda_13.0.r13.0/compiler.36424714_0"
        /*0030*/ 	.string	"-arch sm_100 -m 64 "



//--------------------- .note.nv.cuinfo           --------------------------
	.section	.note.nv.cuinfo,"",@"SHT_NOTE"
	.sectionflags	@"SHF_NOTE_NV_CUINFO"
        /*0018*/ 	.short	0x0002
        /*001a*/ 	.short	0x0064
        /*001c*/ 	.short	0x0082
	.zero		2


//--------------------- .nv.info                  --------------------------
	.section	.nv.info,"",@"SHT_CUDA_INFO"
	.align	4


	//----- nvinfo : EIATTR_REGCOUNT
	.align		4
        /*0000*/ 	.byte	0x04, 0x2f
        /*0002*/ 	.short	(.L_1 - .L_0)
	.align		4
.L_0:
        /*0004*/ 	.word	index@(_Z9reduceSumPiPyi)
        /*0008*/ 	.word	0x00000010


	//----- nvinfo : EIATTR_FRAME_SIZE
	.align		4
.L_1:
        /*000c*/ 	.byte	0x04, 0x11
        /*000e*/ 	.short	(.L_3 - .L_2)
	.align		4
.L_2:
        /*0010*/ 	.word	index@(_Z9reduceSumPiPyi)
        /*0014*/ 	.word	0x00000000


	//----- nvinfo : EIATTR_MIN_STACK_SIZE
	.align		4
.L_3:
        /*0018*/ 	.byte	0x04, 0x12
        /*001a*/ 	.short	(.L_5 - .L_4)
	.align		4
.L_4:
        /*001c*/ 	.word	index@(_Z9reduceSumPiPyi)
        /*0020*/ 	.word	0x00000000
.L_5:


//--------------------- .nv.compat                --------------------------
	.section	.nv.compat,"",@"SHT_CUDA_COMPAT_INFO"
	.align	4
        /*0000*/ 	.byte	0x02, 0x09, 0x00, 0x00, 0x02, 0x02, 0x01, 0x00, 0x02, 0x05, 0x05, 0x00, 0x03, 0x07, 0x01, 0x01
        /*0010*/ 	.byte	0x02, 0x03, 0x00, 0x00, 0x02, 0x06, 0x01, 0x00, 0x04, 0x0b, 0x08, 0x00, 0x09, 0x00, 0x00, 0x00
        /*0020*/ 	.byte	0x00, 0x00, 0x00, 0x00


//--------------------- .nv.info._Z9reduceSumPiPyi --------------------------
	.section	.nv.info._Z9reduceSumPiPyi,"",@"SHT_CUDA_INFO"
	.sectionflags	@""
	.align	4


	//----- nvinfo : EIATTR_CUDA_API_VERSION
	.align		4
        /*0000*/ 	.byte	0x04, 0x37
        /*0002*/ 	.short	(.L_7 - .L_6)
.L_6:
        /*0004*/ 	.word	0x00000082


	//----- nvinfo : EIATTR_KPARAM_INFO
	.align		4
.L_7:
        /*0008*/ 	.byte	0x04, 0x17
        /*000a*/ 	.short	(.L_9 - .L_8)
.L_8:
        /*000c*/ 	.word	0x00000000
        /*0010*/ 	.short	0x0002
        /*0012*/ 	.short	0x0010
        /*0014*/ 	.byte	0x00, 0xf0, 0x11, 0x00


	//----- nvinfo : EIATTR_KPARAM_INFO
	.align		4
.L_9:
        /*0018*/ 	.byte	0x04, 0x17
        /*001a*/ 	.short	(.L_11 - .L_10)
.L_10:
        /*001c*/ 	.word	0x00000000
        /*0020*/ 	.short	0x0001
        /*0022*/ 	.short	0x0008
        /*0024*/ 	.byte	0x00, 0xf5, 0x21, 0x00


	//----- nvinfo : EIATTR_KPARAM_INFO
	.align		4
.L_11:
        /*0028*/ 	.byte	0x04, 0x17
        /*002a*/ 	.short	(.L_13 - .L_12)
.L_12:
        /*002c*/ 	.word	0x00000000
        /*0030*/ 	.short	0x0000
        /*0032*/ 	.short	0x0000
        /*0034*/ 	.byte	0x00, 0xf5, 0x21, 0x00


	//----- nvinfo : EIATTR_SPARSE_MMA_MASK
	.align		4
.L_13:
        /*0038*/ 	.byte	0x03, 0x50
        /*003a*/ 	.short	0x0000


	//----- nvinfo : EIATTR_MAXREG_COUNT
	.align		4
        /*003c*/ 	.byte	0x03, 0x1b
        /*003e*/ 	.short	0x00ff


	//----- nvinfo : EIATTR_NUM_BARRIERS
	.align		4
        /*0040*/ 	.byte	0x02, 0x4c
        /*0042*/ 	.byte	0x01
	.zero		1


	//----- nvinfo : EIATTR_MERCURY_ISA_VERSION
	.align		4
        /*0044*/ 	.byte	0x03, 0x5f
        /*0046*/ 	.short	0x0101


	//----- nvinfo : EIATTR_COOP_GROUP_MASK_REGIDS
	.align		4
        /*0048*/ 	.byte	0x04, 0x29
        /*004a*/ 	.short	(.L_15 - .L_14)


	//   ....[0]....
.L_14:
        /*004c*/ 	.word	0xffffffff


	//   ....[1]....
        /*0050*/ 	.word	0xffffffff


	//   ....[2]....
        /*0054*/ 	.word	0xffffffff


	//   ....[3]....
        /*0058*/ 	.word	0xffffffff


	//   ....[4]....
        /*005c*/ 	.word	0xffffffff


	//   ....[5]....
        /*0060*/ 	.word	0xffffffff


	//   ....[6]....
        /*0064*/ 	.word	0xffffffff


	//   ....[7]....
        /*0068*/ 	.word	0xffffffff


	//   ....[8]....
        /*006c*/ 	.word	0xffffffff


	//   ....[9]....
        /*0070*/ 	.word	0xffffffff


	//----- nvinfo : EIATTR_COOP_GROUP_INSTR_OFFSETS
	.align		4
.L_15:
        /*0074*/ 	.byte	0x04, 0x28
        /*0076*/ 	.short	(.L_17 - .L_16)


	//   ....[0]....
.L_16:
        /*0078*/ 	.word	0x00000120


	//   ....[1]....
        /*007c*/ 	.word	0x00000140


	//   ....[2]....
        /*0080*/ 	.word	0x00000160


	//   ....[3]....
        /*0084*/ 	.word	0x00000180


	//   ....[4]....
        /*0088*/ 	.word	0x000001a0


	//   ....[5]....
        /*008c*/ 	.word	0x00000280


	//   ....[6]....
        /*0090*/ 	.word	0x000002a0


	//   ....[7]....
        /*0094*/ 	.word	0x000002c0


	//   ....[8]....
        /*0098*/ 	.word	0x000002e0


	//   ....[9]....
        /*009c*/ 	.word	0x00000300


	//----- nvinfo : EIATTR_VRC_CTA_INIT_COUNT
	.align		4
.L_17:
        /*00a0*/ 	.byte	0x02, 0x4a
	.zero		1
	.zero		1


	//----- nvinfo : EIATTR_EXIT_INSTR_OFFSETS
	.align		4
        /*00a4*/ 	.byte	0x04, 0x1c
        /*00a6*/ 	.short	(.L_19 - .L_18)


	//   ....[0]....
.L_18:
        /*00a8*/ 	.word	0x000001e0


	//   ....[1]....
        /*00ac*/ 	.word	0x00000310


	//   ....[2]....
        /*00b0*/ 	.word	0x00000360


	//----- nvinfo : EIATTR_CBANK_PARAM_SIZE
	.align		4
.L_19:
        /*00b4*/ 	.byte	0x03, 0x19
        /*00b6*/ 	.short	0x0014


	//----- nvinfo : EIATTR_PARAM_CBANK
	.align		4
        /*00b8*/ 	.byte	0x04, 0x0a
        /*00ba*/ 	.short	(.L_21 - .L_20)
	.align		4
.L_20:
        /*00bc*/ 	.word	index@(.nv.constant0._Z9reduceSumPiPyi)
        /*00c0*/ 	.short	0x0380
        /*00c2*/ 	.short	0x0014


	//----- nvinfo : EIATTR_SW_WAR
	.align		4
.L_21:
        /*00c4*/ 	.byte	0x04, 0x36
        /*00c6*/ 	.short	(.L_23 - .L_22)
.L_22:
        /*00c8*/ 	.word	0x00000008
.L_23:


//--------------------- .nv.callgraph             --------------------------
	.section	.nv.callgraph,"",@"SHT_CUDA_CALLGRAPH"
	.align	4
	.sectionentsize	8
	.align		4
        /*0000*/ 	.word	0x00000000
	.align		4
        /*0004*/ 	.word	0xffffffff
	.align		4
        /*0008*/ 	.word	0x00000000
	.align		4
        /*000c*/ 	.word	0xfffffffe
	.align		4
        /*0010*/ 	.word	0x00000000
	.align		4
        /*0014*/ 	.word	0xfffffffd
	.align		4
        /*0018*/ 	.word	0x00000000
	.align		4
        /*001c*/ 	.word	0xfffffffc


//--------------------- .text._Z9reduceSumPiPyi   --------------------------
	.section	.text._Z9reduceSumPiPyi,"ax",@progbits
	.align	128
        .global         _Z9reduceSumPiPyi
        .type           _Z9reduceSumPiPyi,@function
        .size           _Z9reduceSumPiPyi,(.L_x_1 - _Z9reduceSumPiPyi)
        .other          _Z9reduceSumPiPyi,@"STO_CUDA_ENTRY STV_DEFAULT"
_Z9reduceSumPiPyi:
.text._Z9reduceSumPiPyi:
[----:B------:R-:W-:Y:S01]  /*0000*/  LDC R1, c[0x0][0x37c] ;  /* 0x0000df00ff017b82 */ /* 0x000fe20000000800 */
[----:B------:R-:W0:Y:S07]  /*0010*/  S2R R0, SR_TID.X ;  /* 0x0000000000007919 */ /* 0x000e2e0000002100 */
[----:B------:R-:W0:Y:S01]  /*0020*/  S2UR UR4, SR_CTAID.X ;  /* 0x00000000000479c3 */ /* 0x000e220000002500 */
[----:B------:R-:W1:Y:S01]  /*0030*/  LDCU UR5, c[0x0][0x390] ;  /* 0x00007200ff0577ac */ /* 0x000e620008000800 */
[----:B------:R-:W-:-:S06]  /*0040*/  IMAD.MOV.U32 R4, RZ, RZ, RZ ;  /* 0x000000ffff047224 */ /* 0x000fcc00078e00ff */
[----:B------:R-:W0:Y:S02]  /*0050*/  LDC R13, c[0x0][0x360] ;  /* 0x0000d800ff0d7b82 */ /* 0x000e240000000800 */
[----:B0-----:R-:W-:-:S05]  /*0060*/  IMAD R5, R13, UR4, R0 ;  /* 0x000000040d057c24 */ /* 0x001fca000f8e0200 */
[----:B-1----:R-:W-:Y:S01]  /*0070*/  ISETP.GE.AND P0, PT, R5, UR5, PT ;  /* 0x0000000505007c0c */ /* 0x002fe2000bf06270 */
[----:B------:R-:W0:-:S12]  /*0080*/  LDCU.64 UR4, c[0x0][0x358] ;  /* 0x00006b00ff0477ac */ /* 0x000e180008000a00 */
[----:B------:R-:W1:Y:S02]  /*0090*/  @!P0 LDC.64 R2, c[0x0][0x380] ;  /* 0x0000e000ff028b82 */ /* 0x000e640000000a00 */
[----:B-1----:R-:W-:-:S05]  /*00a0*/  @!P0 IMAD.WIDE R2, R5, 0x4, R2 ;  /* 0x0000000405028825 */ /* 0x002fca00078e0202 */
[----:B0-----:R0:W2:Y:S01]  /*00b0*/  @!P0 LDG.E R4, desc[UR4][R2.64] ;  /* 0x0000000402048981 */ /* 0x0010a2000c1e1900 */
[C---:B------:R-:W-:Y:S02]  /*00c0*/  LOP3.LUT P0, R9, R0.reuse, 0x1f, RZ, 0xc0, !PT ;  /* 0x0000001f00097812 */ /* 0x040fe4000780c0ff */
[----:B------:R-:W-:-:S11]  /*00d0*/  ISETP.GT.U32.AND P1, PT, R0, 0x1f, PT ;  /* 0x0000001f0000780c */ /* 0x000fd60003f24070 */
[----:B------:R-:W1:Y:S01]  /*00e0*/  @!P0 S2R R11, SR_CgaCtaId ;  /* 0x00000000000b8919 */ /* 0x000e620000008800 */
[----:B0-----:R-:W-:-:S04]  /*00f0*/  @!P0 MOV R2, 0x400 ;  /* 0x0000040000028802 */ /* 0x001fc80000000f00 */
[----:B-1----:R-:W-:-:S04]  /*0100*/  @!P0 LEA R11, R11, R2, 0x18 ;  /* 0x000000020b0b8211 */ /* 0x002fc800078ec0ff */
[----:B------:R-:W-:Y:S01]  /*0110*/  @!P0 LEA.HI R11, R0, R11, RZ, 0x1d ;  /* 0x0000000b000b8211 */ /* 0x000fe200078fe8ff */
[----:B--2---:R-:W0:Y:S02]  /*0120*/  SHFL.DOWN PT, R5, R4, 0x10, 0x1f ;  /* 0x0a001f0004057f89 */ /* 0x004e2400000e0000 */
[----:B0-----:R-:W-:-:S05]  /*0130*/  IMAD.IADD R5, R5, 0x1, R4 ;  /* 0x0000000105057824 */ /* 0x001fca00078e0204 */
[----:B------:R-:W0:Y:S02]  /*0140*/  SHFL.DOWN PT, R6, R5, 0x8, 0x1f ;  /* 0x09001f0005067f89 */ /* 0x000e2400000e0000 */
[----:B0-----:R-:W-:-:S05]  /*0150*/  IMAD.IADD R6, R5, 0x1, R6 ;  /* 0x0000000105067824 */ /* 0x001fca00078e0206 */
[----:B------:R-:W0:Y:S02]  /*0160*/  SHFL.DOWN PT, R7, R6, 0x4, 0x1f ;  /* 0x08801f0006077f89 */ /* 0x000e2400000e0000 */
[----:B0-----:R-:W-:-:S05]  /*0170*/  IMAD.IADD R7, R6, 0x1, R7 ;  /* 0x0000000106077824 */ /* 0x001fca00078e0207 */
[----:B------:R-:W0:Y:S02]  /*0180*/  SHFL.DOWN PT, R8, R7, 0x2, 0x1f ;  /* 0x08401f0007087f89 */ /* 0x000e2400000e0000 */
[----:B0-----:R-:W-:-:S05]  /*0190*/  IADD3 R8, PT, PT, R7, R8, RZ ;  /* 0x0000000807087210 */ /* 0x001fca0007ffe0ff */
[----:B------:R-:W0:Y:S02]  /*01a0*/  SHFL.DOWN PT, R3, R8, 0x1, 0x1f ;  /* 0x08201f0008037f89 */ /* 0x000e2400000e0000 */
[----:B0-----:R-:W-:-:S05]  /*01b0*/  IMAD.IADD R2, R8, 0x1, R3 ;  /* 0x0000000108027824 */ /* 0x001fca00078e0203 */
[----:B------:R0:W-:Y:S01]  /*01c0*/  @!P0 STS [R11], R2 ;  /* 0x000000020b008388 */ /* 0x0001e20000000800 */
[----:B------:R-:W-:Y:S06]  /*01d0*/  BAR.SYNC.DEFER_BLOCKING 0x0 ;  /* 0x0000000000007b1d */ /* 0x000fec0000010000 */
[----:B------:R-:W-:Y:S05]  /*01e0*/  @P1 EXIT ;  /* 0x000000000000194d */ /* 0x000fea0003800000 */
[----:B0-----:R-:W-:-:S04]  /*01f0*/  SHF.R.U32.HI R2, RZ, 0x5, R13 ;  /* 0x00000005ff027819 */ /* 0x001fc8000001160d */
[----:B------:R-:W-:-:S13]  /*0200*/  ISETP.GE.U32.AND P0, PT, R9, R2, PT ;  /* 0x000000020900720c */ /* 0x000fda0003f06070 */
[----:B------:R-:W0:Y:S01]  /*0210*/  @!P0 S2R R3, SR_CgaCtaId ;  /* 0x0000000000038919 */ /* 0x000e220000008800 */
[----:B------:R-:W-:-:S04]  /*0220*/  @!P0 MOV R2, 0x400 ;  /* 0x0000040000028802 */ /* 0x000fc80000000f00 */
[----:B0-----:R-:W-:Y:S01]  /*0230*/  @!P0 LEA R4, R3, R2, 0x18 ;  /* 0x0000000203048211 */ /* 0x001fe200078ec0ff */
[----:B------:R-:W-:-:S04]  /*0240*/  IMAD.MOV.U32 R2, RZ, RZ, RZ ;  /* 0x000000ffff027224 */ /* 0x000fc800078e00ff */
[----:B------:R-:W-:-:S05]  /*0250*/  @!P0 IMAD R9, R9, 0x4, R4 ;  /* 0x0000000409098824 */ /* 0x000fca00078e0204 */
[----:B------:R-:W0:Y:S01]  /*0260*/  @!P0 LDS R2, [R9] ;  /* 0x0000000009028984 */ /* 0x000e220000000800 */
[----:B------:R-:W-:-:S03]  /*0270*/  ISETP.NE.AND P0, PT, R0, RZ, PT ;  /* 0x000000ff0000720c */ /* 0x000fc60003f05270 */
[----:B0-----:R-:W0:Y:S02]  /*0280*/  SHFL.DOWN PT, R3, R2, 0x10, 0x1f ;  /* 0x0a001f0002037f89 */ /* 0x001e2400000e0000 */
[----:B0-----:R-:W-:-:S05]  /*0290*/  IADD3 R3, PT, PT, R3, R2, RZ ;  /* 0x0000000203037210 */ /* 0x001fca0007ffe0ff */
[----:B------:R-:W0:Y:S02]  /*02a0*/  SHFL.DOWN PT, R4, R3, 0x8, 0x1f ;  /* 0x09001f0003047f89 */ /* 0x000e2400000e0000 */
[----:B0-----:R-:W-:-:S05]  /*02b0*/  IMAD.IADD R4, R3, 0x1, R4 ;  /* 0x0000000103047824 */ /* 0x001fca00078e0204 */
[----:B------:R-:W0:Y:S02]  /*02c0*/  SHFL.DOWN PT, R5, R4, 0x4, 0x1f ;  /* 0x08801f0004057f89 */ /* 0x000e2400000e0000 */
[----:B0-----:R-:W-:-:S05]  /*02d0*/  IMAD.IADD R5, R4, 0x1, R5 ;  /* 0x0000000104057824 */ /* 0x001fca00078e0205 */
[----:B------:R-:W0:Y:S02]  /*02e0*/  SHFL.DOWN PT, R6, R5, 0x2, 0x1f ;  /* 0x08401f0005067f89 */ /* 0x000e2400000e0000 */
[----:B0-----:R-:W-:-:S05]  /*02f0*/  IADD3 R6, PT, PT, R5, R6, RZ ;  /* 0x0000000605067210 */ /* 0x001fca0007ffe0ff */
[----:B------:R0:W1:Y:S01]  /*0300*/  SHFL.DOWN PT, R7, R6, 0x1, 0x1f ;  /* 0x08201f0006077f89 */ /* 0x00006200000e0000 */
[----:B------:R-:W-:Y:S05]  /*0310*/  @P0 EXIT ;  /* 0x000000000000094d */ /* 0x000fea0003800000 */
[----:B------:R-:W2:Y:S01]  /*0320*/  LDC.64 R4, c[0x0][0x388] ;  /* 0x0000e200ff047b82 */ /* 0x000ea20000000a00 */
[----:B-1----:R-:W-:-:S05]  /*0330*/  IMAD.IADD R2, R6, 0x1, R7 ;  /* 0x0000000106027824 */ /* 0x002fca00078e0207 */
[----:B------:R-:W-:-:S05]  /*0340*/  SHF.R.S32.HI R3, RZ, 0x1f, R2 ;  /* 0x0000001fff037819 */ /* 0x000fca0000011402 */
[----:B--2---:R-:W-:Y:S01]  /*0350*/  REDG.E.ADD.64.STRONG.GPU desc[UR4][R4.64], R2 ;  /* 0x000000020400798e */ /* 0x004fe2000c12e504 */
[----:B------:R-:W-:Y:S05]  /*0360*/  EXIT ;  /* 0x000000000000794d */ /* 0x000fea0003800000 */
.L_x_0:
[----:B------:R-:W-:-:S00]  /*0370*/  BRA `(.L_x_0) ;  /* 0xfffffffc00fc7947 */ /* 0x000fc0000383ffff */
[----:B------:R-:W-:-:S00]  /*0380*/  NOP ;  /* 0x0000000000007918 */ /* 0x000fc00000000000 */
[----:B------:R-:W-:-:S00]  /*0390*/  NOP ;  /* 0x0000000000007918 */ /* 0x000fc00000000000 */
[----:B------:R-:W-:-:S00]  /*03a0*/  NOP ;  /* 0x0000000000007918 */ /* 0x000fc00000000000 */
[----:B------:R-:W-:-:S00]  /*03b0*/  NOP ;  /* 0x0000000000007918 */ /* 0x000fc00000000000 */
[----:B------:R-:W-:-:S00]  /*03c0*/  NOP ;  /* 0x0000000000007918 */ /* 0x000fc00000000000 */
[----:B------:R-:W-:-:S00]  /*03d0*/  NOP ;  /* 0x0000000000007918 */ /* 0x000fc00000000000 */
[----:B------:R-:W-:-:S00]  /*03e0*/  NOP ;  /* 0x0000000000007918 */ /* 0x000fc00000000000 */
[----:B------:R-:W-:-:S00]  /*03f0*/  NOP ;  /* 0x0000000000007918 */ /* 0x000fc00000000000 */
.L_x_1:


//--------------------- .nv.shared._Z9reduceSumPiPyi --------------------------
	.section	.nv.shared._Z9reduceSumPiPyi,"aw",@nobits
	.sectionflags	@""
	.align	4
.nv.shared._Z9reduceSumPiPyi:
	.zero		2048


//--------------------- .nv.shared.reserved.0     --------------------------
	.section	.nv.shared.reserved.0,"aw",@nobits
	.weak		__nv_reservedSMEM_offset_0_alias
	.size		__nv_reservedSMEM_offset_0_alias, 0, 64
	.other		__nv_reservedSMEM_offset_0_alias,@"STO_CUDA_RESERVED_SHARED STV_DEFAULT"
__nv_reservedSMEM_offset_0_alias:
	.zero		0
	.zero		64


//--------------------- .nv.constant0._Z9reduceSumPiPyi --------------------------
	.section	.nv.constant0._Z9reduceSumPiPyi,"a",@progbits
	.sectionflags	@""
	.align	4
.nv.constant0._Z9reduceSumPiPyi:
	.zero		916


//--------------------- SYMBOLS --------------------------

	.type		.nv.reservedSmem.offset0,@object
	.size		.nv.reservedSmem.offset0,0x4
	.type		.nv.reservedSmem.cap,@object
	.size		.nv.reservedSmem.cap,0x4
